//
// Generated by NVIDIA NVVM Compiler
//
// Compiler Build ID: CL-36424714
// Cuda compilation tools, release 13.0, V13.0.88
// Based on NVVM 20.0.0
//

.version 9.0
.target sm_100
.address_size 64

	// .globl	_Z11fftshiftc2dP6float2ii

.visible .entry _Z11fftshiftc2dP6float2ii(
	.param .u64 .ptr .align 1 _Z11fftshiftc2dP6float2ii_param_0,
	.param .u32 _Z11fftshiftc2dP6float2ii_param_1,
	.param .u32 _Z11fftshiftc2dP6float2ii_param_2
)
{
	.reg .pred 	%p<4>;
	.reg .b32 	%r<32>;
	.reg .b32 	%f<6>;
	.reg .b64 	%rd<5>;

	ld.param.u64 	%rd1, [_Z11fftshiftc2dP6float2ii_param_0];
	ld.param.u32 	%r5, [_Z11fftshiftc2dP6float2ii_param_1];
	ld.param.u32 	%r6, [_Z11fftshiftc2dP6float2ii_param_2];
	mov.u32 	%r7, %ntid.x;
	mov.u32 	%r8, %ctaid.x;
	mov.u32 	%r9, %tid.x;
	mad.lo.s32 	%r1, %r7, %r8, %r9;
	mov.u32 	%r10, %ntid.y;
	mov.u32 	%r11, %ctaid.y;
	mov.u32 	%r12, %tid.y;
	mad.lo.s32 	%r13, %r10, %r11, %r12;
	mov.u32 	%r14, %ntid.z;
	mov.u32 	%r15, %ctaid.z;
	mov.u32 	%r16, %tid.z;
	mad.lo.s32 	%r3, %r14, %r15, %r16;
	max.s32 	%r17, %r1, %r13;
	setp.ge.s32 	%p1, %r17, %r5;
	setp.ge.s32 	%p2, %r3, %r6;
	or.pred  	%p3, %p1, %p2;
	@%p3 bra 	$L__BB0_2;
	cvta.to.global.u64 	%rd2, %rd1;
	add.s32 	%r18, %r1, 1;
	shr.u32 	%r19, %r18, 31;
	add.s32 	%r20, %r18, %r19;
	and.b32  	%r21, %r20, 2147483646;
	sub.s32 	%r22, %r18, %r21;
	shl.b32 	%r23, %r22, 1;
	sub.s32 	%r24, 1, %r23;
	shl.b32 	%r25, %r13, 1;
	not.b32 	%r26, %r25;
	and.b32  	%r27, %r26, 2;
	sub.s32 	%r28, 1, %r27;
	mul.lo.s32 	%r29, %r24, %r28;
	mad.lo.s32 	%r30, %r5, %r3, %r13;
	mad.lo.s32 	%r31, %r30, %r5, %r1;
	cvt.rn.f32.s32 	%f1, %r29;
	mul.wide.s32 	%rd3, %r31, 8;
	add.s64 	%rd4, %rd2, %rd3;
	ld.global.v2.f32 	{%f2, %f3}, [%rd4];
	mul.f32 	%f4, %f2, %f1;
	mul.f32 	%f5, %f3, %f1;
	st.global.v2.f32 	[%rd4], {%f4, %f5};
$L__BB0_2:
	ret;

}
	// .globl	_Z11fftshiftc3dP6float2iii
.visible .entry _Z11fftshiftc3dP6float2iii(
	.param .u64 .ptr .align 1 _Z11fftshiftc3dP6float2iii_param_0,
	.param .u32 _Z11fftshiftc3dP6float2iii_param_1,
	.param .u32 _Z11fftshiftc3dP6float2iii_param_2,
	.param .u32 _Z11fftshiftc3dP6float2iii_param_3
)
{
	.reg .pred 	%p<6>;
	.reg .b32 	%r<37>;
	.reg .b32 	%f<6>;
	.reg .b64 	%rd<5>;

	ld.param.u64 	%rd1, [_Z11fftshiftc3dP6float2iii_param_0];
	ld.param.u32 	%r4, [_Z11fftshiftc3dP6float2iii_param_1];
	ld.param.u32 	%r6, [_Z11fftshiftc3dP6float2iii_param_2];
	ld.param.u32 	%r7, [_Z11fftshiftc3dP6float2iii_param_3];
	mov.u32 	%r8, %ntid.x;
	mov.u32 	%r9, %ctaid.x;
	mov.u32 	%r10, %tid.x;
	mad.lo.s32 	%r1, %r8, %r9, %r10;
	mov.u32 	%r11, %ntid.y;
	mov.u32 	%r12, %ctaid.y;
	mov.u32 	%r13, %tid.y;
	mad.lo.s32 	%r14, %r11, %r12, %r13;
	mov.u32 	%r15, %ntid.z;
	mov.u32 	%r16, %ctaid.z;
	mov.u32 	%r17, %tid.z;
	mad.lo.s32 	%r3, %r15, %r16, %r17;
	setp.ge.s32 	%p1, %r1, %r4;
	setp.ge.s32 	%p2, %r14, %r6;
	or.pred  	%p3, %p1, %p2;
	setp.ge.s32 	%p4, %r3, %r7;
	or.pred  	%p5, %p3, %p4;
	@%p5 bra 	$L__BB1_2;
	cvta.to.global.u64 	%rd2, %rd1;
	add.s32 	%r18, %r1, 1;
	shr.u32 	%r19, %r18, 31;
	add.s32 	%r20, %r18, %r19;
	and.b32  	%r21, %r20, 2147483646;
	sub.s32 	%r22, %r18, %r21;
	shl.b32 	%r23, %r22, 1;
	sub.s32 	%r24, 1, %r23;
	shl.b32 	%r25, %r14, 1;
	not.b32 	%r26, %r25;
	and.b32  	%r27, %r26, 2;
	sub.s32 	%r28, 1, %r27;
	mul.lo.s32 	%r29, %r24, %r28;
	shl.b32 	%r30, %r3, 1;
	not.b32 	%r31, %r30;
	and.b32  	%r32, %r31, 2;
	sub.s32 	%r33, 1, %r32;
	mul.lo.s32 	%r34, %r29, %r33;
	cvt.rn.f32.s32 	%f1, %r34;
	mad.lo.s32 	%r35, %r6, %r3, %r14;
	mad.lo.s32 	%r36, %r35, %r4, %r1;
	mul.wide.s32 	%rd3, %r36, 8;
	add.s64 	%rd4, %rd2, %rd3;
	ld.global.v2.f32 	{%f2, %f3}, [%rd4];
	mul.f32 	%f4, %f2, %f1;
	mul.f32 	%f5, %f3, %f1;
	st.global.v2.f32 	[%rd4], {%f4, %f5};
$L__BB1_2:
	ret;

}


// ===== COMPILED SASS (sm_100) =====

	.target	sm_100

	.elftype	@"ET_EXEC"


//--------------------- .note.nv.tkinfo           --------------------------
	.section	.note.nv.tkinfo,"",@"SHT_NOTE"
	.sectionflags	@"SHF_NOTE_NV_TKINFO"
	.tkinfo
        /*0018*/ 	.word	0x00000002
        /*0030*/ 	.string	""
        /*0030*/ 	.string	"ptxas"
        /*0030*/ 	.string	"Cuda compilation tools, release 13.0, V13.0.88"
        /*0030*/ 	.string	"Build cuda_13.0.r13.0/compiler.36424714_0"
        /*0030*/ 	.string	"-arch sm_100 -m 64 "



//--------------------- .note.nv.cuinfo           --------------------------
	.section	.note.nv.cuinfo,"",@"SHT_NOTE"
	.sectionflags	@"SHF_NOTE_NV_CUINFO"
        /*0018*/ 	.short	0x0002
        /*001a*/ 	.short	0x0064
        /*001c*/ 	.short	0x0082
	.zero		2


//--------------------- .nv.info                  --------------------------
	.section	.nv.info,"",@"SHT_CUDA_INFO"
	.align	4


	//----- nvinfo : EIATTR_REGCOUNT
	.align		4
        /*0000*/ 	.byte	0x04, 0x2f
        /*0002*/ 	.short	(.L_1 - .L_0)
	.align		4
.L_0:
        /*0004*/ 	.word	index@(_Z11fftshiftc2dP6float2ii)
        /*0008*/ 	.word	0x0000000c


	//----- nvinfo : EIATTR_FRAME_SIZE
	.align		4
.L_1:
        /*000c*/ 	.byte	0x04, 0x11
        /*000e*/ 	.short	(.L_3 - .L_2)
	.align		4
.L_2:
        /*0010*/ 	.word	index@(_Z11fftshiftc2dP6float2ii)
        /*0014*/ 	.word	0x00000000


	//----- nvinfo : EIATTR_REGCOUNT
	.align		4
.L_3:
        /*0018*/ 	.byte	0x04, 0x2f
        /*001a*/ 	.short	(.L_5 - .L_4)
	.align		4
.L_4:
        /*001c*/ 	.word	index@(_Z11fftshiftc3dP6float2iii)
        /*0020*/ 	.word	0x0000000c


	//----- nvinfo : EIATTR_FRAME_SIZE
	.align		4
.L_5:
        /*0024*/ 	.byte	0x04, 0x11
        /*0026*/ 	.short	(.L_7 - .L_6)
	.align		4
.L_6:
        /*0028*/ 	.word	index@(_Z11fftshiftc3dP6float2iii)
        /*002c*/ 	.word	0x00000000


	//----- nvinfo : EIATTR_MIN_STACK_SIZE
	.align		4
.L_7:
        /*0030*/ 	.byte	0x04, 0x12
        /*0032*/ 	.short	(.L_9 - .L_8)
	.align		4
.L_8:
        /*0034*/ 	.word	index@(_Z11fftshiftc3dP6float2iii)
        /*0038*/ 	.word	0x00000000


	//----- nvinfo : EIATTR_MIN_STACK_SIZE
	.align		4
.L_9:
        /*003c*/ 	.byte	0x04, 0x12
        /*003e*/ 	.short	(.L_11 - .L_10)
	.align		4
.L_10:
        /*0040*/ 	.word	index@(_Z11fftshiftc2dP6float2ii)
        /*0044*/ 	.word	0x00000000
.L_11:


//--------------------- .nv.compat                --------------------------
	.section	.nv.compat,"",@"SHT_CUDA_COMPAT_INFO"
	.align	4
        /*0000*/ 	.byte	0x02, 0x09, 0x00, 0x00, 0x02, 0x02, 0x01, 0x00, 0x02, 0x05, 0x05, 0x00, 0x03, 0x07, 0x01, 0x01
        /*0010*/ 	.byte	0x02, 0x03, 0x00, 0x00, 0x02, 0x06, 0x01, 0x00, 0x04, 0x0b, 0x08, 0x00, 0x09, 0x00, 0x00, 0x00
        /*0020*/ 	.byte	0x00, 0x00, 0x00, 0x00


//--------------------- .nv.info._Z11fftshiftc3dP6float2iii --------------------------
	.section	.nv.info._Z11fftshiftc3dP6float2iii,"",@"SHT_CUDA_INFO"
	.sectionflags	@""
	.align	4


	//----- nvinfo : EIATTR_CUDA_API_VERSION
	.align		4
        /*0000*/ 	.byte	0x04, 0x37
        /*0002*/ 	.short	(.L_13 - .L_12)
.L_12:
        /*0004*/ 	.word	0x00000082


	//----- nvinfo : EIATTR_KPARAM_INFO
	.align		4
.L_13:
        /*0008*/ 	.byte	0x04, 0x17
        /*000a*/ 	.short	(.L_15 - .L_14)
.L_14:
        /*000c*/ 	.word	0x00000000
        /*0010*/ 	.short	0x0003
        /*0012*/ 	.short	0x0010
        /*0014*/ 	.byte	0x00, 0xf0, 0x11, 0x00


	//----- nvinfo : EIATTR_KPARAM_INFO
	.align		4
.L_15:
        /*0018*/ 	.byte	0x04, 0x17
        /*001a*/ 	.short	(.L_17 - .L_16)
.L_16:
        /*001c*/ 	.word	0x00000000
        /*0020*/ 	.short	0x0002
        /*0022*/ 	.short	0x000c
        /*0024*/ 	.byte	0x00, 0xf0, 0x11, 0x00


	//----- nvinfo : EIATTR_KPARAM_INFO
	.align		4
.L_17:
        /*0028*/ 	.byte	0x04, 0x17
        /*002a*/ 	.short	(.L_19 - .L_18)
.L_18:
        /*002c*/ 	.word	0x00000000
        /*0030*/ 	.short	0x0001
        /*0032*/ 	.short	0x0008
        /*0034*/ 	.byte	0x00, 0xf0, 0x11, 0x00


	//----- nvinfo : EIATTR_KPARAM_INFO
	.align		4
.L_19:
        /*0038*/ 	.byte	0x04, 0x17
        /*003a*/ 	.short	(.L_21 - .L_20)
.L_20:
        /*003c*/ 	.word	0x00000000
        /*0040*/ 	.short	0x0000
        /*0042*/ 	.short	0x0000
        /*0044*/ 	.byte	0x00, 0xf5, 0x21, 0x00


	//----- nvinfo : EIATTR_SPARSE_MMA_MASK
	.align		4
.L_21:
        /*0048*/ 	.byte	0x03, 0x50
        /*004a*/ 	.short	0x0000


	//----- nvinfo : EIATTR_MAXREG_COUNT
	.align		4
        /*004c*/ 	.byte	0x03, 0x1b
        /*004e*/ 	.short	0x00ff


	//----- nvinfo : EIATTR_MERCURY_ISA_VERSION
	.align		4
        /*0050*/ 	.byte	0x03, 0x5f
        /*0052*/ 	.short	0x0101


	//----- nvinfo : EIATTR_VRC_CTA_INIT_COUNT
	.align		4
        /*0054*/ 	.byte	0x02, 0x4a
	.zero		1
	.zero		1


	//----- nvinfo : EIATTR_EXIT_INSTR_OFFSETS
	.align		4
        /*0058*/ 	.byte	0x04, 0x1c
        /*005a*/ 	.short	(.L_23 - .L_22)


	//   ....[0]....
.L_22:
        /*005c*/ 	.word	0x00000120


	//   ....[1]....
        /*0060*/ 	.word	0x000002b0


	//----- nvinfo : EIATTR_CBANK_PARAM_SIZE
	.align		4
.L_23:
        /*0064*/ 	.byte	0x03, 0x19
        /*0066*/ 	.short	0x0014


	//----- nvinfo : EIATTR_PARAM_CBANK
	.align		4
        /*0068*/ 	.byte	0x04, 0x0a
        /*006a*/ 	.short	(.L_25 - .L_24)
	.align		4
.L_24:
        /*006c*/ 	.word	index@(.nv.constant0._Z11fftshiftc3dP6float2iii)
        /*0070*/ 	.short	0x0380
        /*0072*/ 	.short	0x0014


	//----- nvinfo : EIATTR_SW_WAR
	.align		4
.L_25:
        /*0074*/ 	.byte	0x04, 0x36
        /*0076*/ 	.short	(.L_27 - .L_26)
.L_26:
        /*0078*/ 	.word	0x00000008
.L_27:


//--------------------- .nv.info._Z11fftshiftc2dP6float2ii --------------------------
	.section	.nv.info._Z11fftshiftc2dP6float2ii,"",@"SHT_CUDA_INFO"
	.sectionflags	@""
	.align	4


	//----- nvinfo : EIATTR_CUDA_API_VERSION
	.align		4
        /*0000*/ 	.byte	0x04, 0x37
        /*0002*/ 	.short	(.L_29 - .L_28)
.L_28:
        /*0004*/ 	.word	0x00000082


	//----- nvinfo : EIATTR_KPARAM_INFO
	.align		4
.L_29:
        /*0008*/ 	.byte	0x04, 0x17
        /*000a*/ 	.short	(.L_31 - .L_30)
.L_30:
        /*000c*/ 	.word	0x00000000
        /*0010*/ 	.short	0x0002
        /*0012*/ 	.short	0x000c
        /*0014*/ 	.byte	0x00, 0xf0, 0x11, 0x00


	//----- nvinfo : EIATTR_KPARAM_INFO
	.align		4
.L_31:
        /*0018*/ 	.byte	0x04, 0x17
        /*001a*/ 	.short	(.L_33 - .L_32)
.L_32:
        /*001c*/ 	.word	0x00000000
        /*0020*/ 	.short	0x0001
        /*0022*/ 	.short	0x0008
        /*0024*/ 	.byte	0x00, 0xf0, 0x11, 0x00


	//----- nvinfo : EIATTR_KPARAM_INFO
	.align		4
.L_33:
        /*0028*/ 	.byte	0x04, 0x17
        /*002a*/ 	.short	(.L_35 - .L_34)
.L_34:
        /*002c*/ 	.word	0x00000000
        /*0030*/ 	.short	0x0000
        /*0032*/ 	.short	0x0000
        /*0034*/ 	.byte	0x00, 0xf5, 0x21, 0x00


	//----- nvinfo : EIATTR_SPARSE_MMA_MASK
	.align		4
.L_35:
        /*0038*/ 	.byte	0x03, 0x50
        /*003a*/ 	.short	0x0000


	//----- nvinfo : EIATTR_MAXREG_COUNT
	.align		4
        /*003c*/ 	.byte	0x03, 0x1b
        /*003e*/ 	.short	0x00ff


	//----- nvinfo : EIATTR_MERCURY_ISA_VERSION
	.align		4
        /*0040*/ 	.byte	0x03, 0x5f
        /*0042*/ 	.short	0x0101


	//----- nvinfo : EIATTR_VRC_CTA_INIT_COUNT
	.align		4
        /*0044*/ 	.byte	0x02, 0x4a
	.zero		1
	.zero		1


	//----- nvinfo : EIATTR_EXIT_INSTR_OFFSETS
	.align		4
        /*0048*/ 	.byte	0x04, 0x1c
        /*004a*/ 	.short	(.L_37 - .L_36)


	//   ....[0]....
.L_36:
        /*004c*/ 	.word	0x00000110


	//   ....[1]....
        /*0050*/ 	.word	0x00000260


	//----- nvinfo : EIATTR_CBANK_PARAM_SIZE
	.align		4
.L_37:
        /*0054*/ 	.byte	0x03, 0x19
        /*0056*/ 	.short	0x0010


	//----- nvinfo : EIATTR_PARAM_CBANK
	.align		4
        /*0058*/ 	.byte	0x04, 0x0a
        /*005a*/ 	.short	(.L_39 - .L_38)
	.align		4
.L_38:
        /*005c*/ 	.word	index@(.nv.constant0._Z11fftshiftc2dP6float2ii)
        /*0060*/ 	.short	0x0380
        /*0062*/ 	.short	0x0010


	//----- nvinfo : EIATTR_SW_WAR
	.align		4
.L_39:
        /*0064*/ 	.byte	0x04, 0x36
        /*0066*/ 	.short	(.L_41 - .L_40)
.L_40:
        /*0068*/ 	.word	0x00000008
.L_41:


//--------------------- .nv.callgraph             --------------------------
	.section	.nv.callgraph,"",@"SHT_CUDA_CALLGRAPH"
	.align	4
	.sectionentsize	8
	.align		4
        /*0000*/ 	.word	0x00000000
	.align		4
        /*0004*/ 	.word	0xffffffff
	.align		4
        /*0008*/ 	.word	0x00000000
	.align		4
        /*000c*/ 	.word	0xfffffffe
	.align		4
        /*0010*/ 	.word	0x00000000
	.align		4
        /*0014*/ 	.word	0xfffffffd
	.align		4
        /*0018*/ 	.word	0x00000000
	.align		4
        /*001c*/ 	.word	0xfffffffc


//--------------------- .text._Z11fftshiftc3dP6float2iii --------------------------
	.section	.text._Z11fftshiftc3dP6float2iii,"ax",@progbits
	.align	128
        .global         _Z11fftshiftc3dP6float2iii
        .type           _Z11fftshiftc3dP6float2iii,@function
        .size           _Z11fftshiftc3dP6float2iii,(.L_x_2 - _Z11fftshiftc3dP6float2iii)
        .other          _Z11fftshiftc3dP6float2iii,@"STO_CUDA_ENTRY STV_DEFAULT"
_Z11fftshiftc3dP6float2iii:
.text._Z11fftshiftc3dP6float2iii:
[----:B------:R-:W-:Y:S01]  /*0000*/  LDC R1, c[0x0][0x37c] ;  /* 0x0000df00ff017b82 */ /* 0x000fe20000000800 */
[----:B------:R-:W0:Y:S01]  /*0010*/  S2R R6, SR_CTAID.Y ;  /* 0x0000000000067919 */ /* 0x000e220000002600 */
[----:B------:R-:W1:Y:S01]  /*0020*/  LDCU UR4, c[0x0][0x360] ;  /* 0x00006c00ff0477ac */ /* 0x000e620008000800 */
[----:B------:R-:W0:Y:S01]  /*0030*/  S2R R5, SR_TID.Y ;  /* 0x0000000000057919 */ /* 0x000e220000002200 */
[----:B------:R-:W0:Y:S01]  /*0040*/  LDCU UR5, c[0x0][0x364] ;  /* 0x00006c80ff0577ac */ /* 0x000e220008000800 */
[----:B------:R-:W1:Y:S01]  /*0050*/  S2R R0, SR_CTAID.X ;  /* 0x0000000000007919 */ /* 0x000e620000002500 */
[----:B------:R-:W2:Y:S01]  /*0060*/  LDCU.64 UR8, c[0x0][0x388] ;  /* 0x00007100ff0877ac */ /* 0x000ea20008000a00 */
[----:B------:R-:W1:Y:S01]  /*0070*/  S2R R3, SR_TID.X ;  /* 0x0000000000037919 */ /* 0x000e620000002100 */
[----:B------:R-:W3:Y:S01]  /*0080*/  LDCU UR6, c[0x0][0x368] ;  /* 0x00006d00ff0677ac */ /* 0x000ee20008000800 */
[----:B------:R-:W3:Y:S01]  /*0090*/  S2R R7, SR_CTAID.Z ;  /* 0x0000000000077919 */ /* 0x000ee20000002700 */
[----:B------:R-:W4:Y:S01]  /*00a0*/  LDCU UR7, c[0x0][0x390] ;  /* 0x00007200ff0777ac */ /* 0x000f220008000800 */
[----:B------:R-:W3:Y:S01]  /*00b0*/  S2R R2, SR_TID.Z ;  /* 0x0000000000027919 */ /* 0x000ee20000002300 */
[----:B0-----:R-:W-:-:S05]  /*00c0*/  IMAD R6, R6, UR5, R5 ;  /* 0x0000000506067c24 */ /* 0x001fca000f8e0205 */
[----:B--2---:R-:W-:Y:S01]  /*00d0*/  ISETP.GE.AND P0, PT, R6, UR9, PT ;  /* 0x0000000906007c0c */ /* 0x004fe2000bf06270 */
[----:B-1----:R-:W-:-:S05]  /*00e0*/  IMAD R0, R0, UR4, R3 ;  /* 0x0000000400007c24 */ /* 0x002fca000f8e0203 */
[----:B------:R-:W-:Y:S01]  /*00f0*/  ISETP.GE.OR P0, PT, R0, UR8, P0 ;  /* 0x0000000800007c0c */ /* 0x000fe20008706670 */
[----:B---3--:R-:W-:-:S05]  /*0100*/  IMAD R7, R7, UR6, R2 ;  /* 0x0000000607077c24 */ /* 0x008fca000f8e0202 */
[----:B----4-:R-:W-:-:S13]  /*0110*/  ISETP.GE.OR P0, PT, R7, UR7, P0 ;  /* 0x0000000707007c0c */ /* 0x010fda0008706670 */
[----:B------:R-:W-:Y:S05]  /*0120*/  @P0 EXIT ;  /* 0x000000000000094d */ /* 0x000fea0003800000 */
[----:B------:R-:W0:Y:S01]  /*0130*/  LDC.64 R2, c[0x0][0x380] ;  /* 0x0000e000ff027b82 */ /* 0x000e220000000a00 */
[----:B------:R-:W1:Y:S01]  /*0140*/  LDCU.64 UR4, c[0x0][0x358] ;  /* 0x00006b00ff0477ac */ /* 0x000e620008000a00 */
[----:B------:R-:W-:-:S04]  /*0150*/  IMAD R5, R7, UR9, R6 ;  /* 0x0000000907057c24 */ /* 0x000fc8000f8e0206 */
[----:B------:R-:W-:-:S04]  /*0160*/  IMAD R5, R5, UR8, R0 ;  /* 0x0000000805057c24 */ /* 0x000fc8000f8e0200 */
[----:B0-----:R-:W-:-:S05]  /*0170*/  IMAD.WIDE R2, R5, 0x8, R2 ;  /* 0x0000000805027825 */ /* 0x001fca00078e0202 */
[----:B-1----:R-:W2:Y:S01]  /*0180*/  LDG.E.64 R4, desc[UR4][R2.64] ;  /* 0x0000000402047981 */ /* 0x002ea2000c1e1b00 */
[----:B------:R-:W-:Y:S02]  /*0190*/  IADD3 R0, PT, PT, R0, 0x1, RZ ;  /* 0x0000000100007810 */ /* 0x000fe40007ffe0ff */
[----:B------:R-:W-:Y:S02]  /*01a0*/  SHF.L.U32 R6, R6, 0x1, RZ ;  /* 0x0000000106067819 */ /* 0x000fe400000006ff */
[----:B------:R-:W-:Y:S02]  /*01b0*/  LEA.HI R8, R0, R0, RZ, 0x1 ;  /* 0x0000000000087211 */ /* 0x000fe400078f08ff */
[----:B------:R-:W-:Y:S02]  /*01c0*/  SHF.L.U32 R7, R7, 0x1, RZ ;  /* 0x0000000107077819 */ /* 0x000fe400000006ff */
[----:B------:R-:W-:Y:S02]  /*01d0*/  LOP3.LUT R9, R8, 0x7ffffffe, RZ, 0xc0, !PT ;  /* 0x7ffffffe08097812 */ /* 0x000fe400078ec0ff */
[----:B------:R-:W-:-:S02]  /*01e0*/  LOP3.LUT R6, R6, 0x2, RZ, 0xc, !PT ;  /* 0x0000000206067812 */ /* 0x000fc400078e0cff */
[----:B------:R-:W-:Y:S01]  /*01f0*/  LOP3.LUT R7, R7, 0x2, RZ, 0xc, !PT ;  /* 0x0000000207077812 */ /* 0x000fe200078e0cff */
[----:B------:R-:W-:Y:S01]  /*0200*/  IMAD.IADD R9, R0, 0x1, -R9 ;  /* 0x0000000100097824 */ /* 0x000fe200078e0a09 */
[----:B------:R-:W-:Y:S01]  /*0210*/  IADD3 R6, PT, PT, -R6, 0x1, RZ ;  /* 0x0000000106067810 */ /* 0x000fe20007ffe1ff */
[----:B------:R-:W-:Y:S01]  /*0220*/  IMAD.MOV.U32 R0, RZ, RZ, 0x1 ;  /* 0x00000001ff007424 */ /* 0x000fe200078e00ff */
[----:B------:R-:W-:-:S03]  /*0230*/  IADD3 R7, PT, PT, -R7, 0x1, RZ ;  /* 0x0000000107077810 */ /* 0x000fc60007ffe1ff */
[----:B------:R-:W-:-:S04]  /*0240*/  IMAD R9, R9, -0x2, R0 ;  /* 0xfffffffe09097824 */ /* 0x000fc800078e0200 */
[----:B------:R-:W-:-:S04]  /*0250*/  IMAD R6, R9, R6, RZ ;  /* 0x0000000609067224 */ /* 0x000fc800078e02ff */
[----:B------:R-:W-:-:S05]  /*0260*/  IMAD R6, R6, R7, RZ ;  /* 0x0000000706067224 */ /* 0x000fca00078e02ff */
[----:B------:R-:W-:-:S05]  /*0270*/  I2FP.F32.S32 R6, R6 ;  /* 0x0000000600067245 */ /* 0x000fca0000201400 */
[C---:B--2---:R-:W-:Y:S01]  /*0280*/  FMUL R4, R6.reuse, R4 ;  /* 0x0000000406047220 */ /* 0x044fe20000400000 */
[----:B------:R-:W-:-:S05]  /*0290*/  FMUL R5, R6, R5 ;  /* 0x0000000506057220 */ /* 0x000fca0000400000 */
[----:B------:R-:W-:Y:S01]  /*02a0*/  STG.E.64 desc[UR4][R2.64], R4 ;  /* 0x0000000402007986 */ /* 0x000fe2000c101b04 */
[----:B------:R-:W-:Y:S05]  /*02b0*/  EXIT ;  /* 0x000000000000794d */ /* 0x000fea0003800000 */
.L_x_0:
[----:B------:R-:W-:-:S00]  /*02c0*/  BRA `(.L_x_0) ;  /* 0xfffffffc00fc7947 */ /* 0x000fc0000383ffff */
[----:B------:R-:W-:-:S00]  /*02d0*/  NOP ;  /* 0x0000000000007918 */ /* 0x000fc00000000000 */
        /* <DEDUP_REMOVED lines=10> */
.L_x_2:


//--------------------- .text._Z11fftshiftc2dP6float2ii --------------------------
	.section	.text._Z11fftshiftc2dP6float2ii,"ax",@progbits
	.align	128
        .global         _Z11fftshiftc2dP6float2ii
        .type           _Z11fftshiftc2dP6float2ii,@function
        .size           _Z11fftshiftc2dP6float2ii,(.L_x_3 - _Z11fftshiftc2dP6float2ii)
        .other          _Z11fftshiftc2dP6float2ii,@"STO_CUDA_ENTRY STV_DEFAULT"
_Z11fftshiftc2dP6float2ii:
.text._Z11fftshiftc2dP6float2ii:
[----:B------:R-:W-:Y:S01]  /*0000*/  LDC R1, c[0x0][0x37c] ;  /* 0x0000df00ff017b82 */ /* 0x000fe20000000800 */
[----:B------:R-:W0:Y:S01]  /*0010*/  S2R R0, SR_CTAID.X ;  /* 0x0000000000007919 */ /* 0x000e220000002500 */
[----:B------:R-:W0:Y:S01]  /*0020*/  LDCU UR4, c[0x0][0x360] ;  /* 0x00006c00ff0477ac */ /* 0x000e220008000800 */
[----:B------:R-:W0:Y:S01]  /*0030*/  S2R R3, SR_TID.X ;  /* 0x0000000000037919 */ /* 0x000e220000002100 */
[----:B------:R-:W1:Y:S01]  /*0040*/  LDCU UR5, c[0x0][0x364] ;  /* 0x00006c80ff0577ac */ /* 0x000e620008000800 */
[----:B------:R-:W1:Y:S01]  /*0050*/  S2R R7, SR_CTAID.Y ;  /* 0x0000000000077919 */ /* 0x000e620000002600 */
[----:B------:R-:W2:Y:S01]  /*0060*/  LDCU UR6, c[0x0][0x368] ;  /* 0x00006d00ff0677ac */ /* 0x000ea20008000800 */
[----:B------:R-:W1:Y:S01]  /*0070*/  S2R R2, SR_TID.Y ;  /* 0x0000000000027919 */ /* 0x000e620000002200 */
[----:B------:R-:W3:Y:S01]  /*0080*/  LDCU.64 UR8, c[0x0][0x388] ;  /* 0x00007100ff0877ac */ /* 0x000ee20008000a00 */
[----:B------:R-:W2:Y:S01]  /*0090*/  S2R R4, SR_CTAID.Z ;  /* 0x0000000000047919 */ /* 0x000ea20000002700 */
[----:B------:R-:W2:Y:S01]  /*00a0*/  S2R R5, SR_TID.Z ;  /* 0x0000000000057919 */ /* 0x000ea20000002300 */
[----:B0-----:R-:W-:-:S02]  /*00b0*/  IMAD R0, R0, UR4, R3 ;  /* 0x0000000400007c24 */ /* 0x001fc4000f8e0203 */
[----:B-1----:R-:W-:-:S05]  /*00c0*/  IMAD R7, R7, UR5, R2 ;  /* 0x0000000507077c24 */ /* 0x002fca000f8e0202 */
[----:B------:R-:W-:Y:S01]  /*00d0*/  VIMNMX R2, PT, PT, R0, R7, !PT ;  /* 0x0000000700027248 */ /* 0x000fe20007fe0100 */
[----:B--2---:R-:W-:-:S05]  /*00e0*/  IMAD R4, R4, UR6, R5 ;  /* 0x0000000604047c24 */ /* 0x004fca000f8e0205 */
[----:B---3--:R-:W-:-:S04]  /*00f0*/  ISETP.GE.AND P0, PT, R4, UR9, PT ;  /* 0x0000000904007c0c */ /* 0x008fc8000bf06270 */
[----:B------:R-:W-:-:S13]  /*0100*/  ISETP.GE.OR P0, PT, R2, UR8, P0 ;  /* 0x0000000802007c0c */ /* 0x000fda0008706670 */
        /* <DEDUP_REMOVED lines=10> */
[----:B------:R-:W-:Y:S02]  /*01b0*/  LOP3.LUT R7, R7, 0x2, RZ, 0xc, !PT ;  /* 0x0000000207077812 */ /* 0x000fe400078e0cff */
[----:B------:R-:W-:Y:S01]  /*01c0*/  LOP3.LUT R9, R6, 0x7ffffffe, RZ, 0xc0, !PT ;  /* 0x7ffffffe06097812 */ /* 0x000fe200078ec0ff */
[----:B------:R-:W-:-:S03]  /*01d0*/  HFMA2 R6, -RZ, RZ, 0, 5.9604644775390625e-08 ;  /* 0x00000001ff067431 */ /* 0x000fc600000001ff */
[----:B------:R-:W-:Y:S02]  /*01e0*/  IADD3 R9, PT, PT, R0, -R9, RZ ;  /* 0x8000000900097210 */ /* 0x000fe40007ffe0ff */
[----:B------:R-:W-:-:S03]  /*01f0*/  IADD3 R0, PT, PT, -R7, 0x1, RZ ;  /* 0x0000000107007810 */ /* 0x000fc60007ffe1ff */
[----:B------:R-:W-:-:S04]  /*0200*/  IMAD R9, R9, -0x2, R6 ;  /* 0xfffffffe09097824 */ /* 0x000fc800078e0206 */
[----:B------:R-:W-:-:S05]  /*0210*/  IMAD R0, R9, R0, RZ ;  /* 0x0000000009007224 */ /* 0x000fca00078e02ff */
[----:B------:R-:W-:-:S05]  /*0220*/  I2FP.F32.S32 R0, R0 ;  /* 0x0000000000007245 */ /* 0x000fca0000201400 */
[C---:B--2---:R-:W-:Y:S01]  /*0230*/  FMUL R4, R0.reuse, R4 ;  /* 0x0000000400047220 */ /* 0x044fe20000400000 */
[----:B------:R-:W-:-:S05]  /*0240*/  FMUL R5, R0, R5 ;  /* 0x0000000500057220 */ /* 0x000fca0000400000 */
[----:B------:R-:W-:Y:S01]  /*0250*/  STG.E.64 desc[UR4][R2.64], R4 ;  /* 0x0000000402007986 */ /* 0x000fe2000c101b04 */
[----:B------:R-:W-:Y:S05]  /*0260*/  EXIT ;  /* 0x000000000000794d */ /* 0x000fea0003800000 */
.L_x_1:
        /* <DEDUP_REMOVED lines=9> */
.L_x_3:


//--------------------- .nv.shared.reserved.0     --------------------------
	.section	.nv.shared.reserved.0,"aw",@nobits
	.weak		__nv_reservedSMEM_offset_0_alias
	.size		__nv_reservedSMEM_offset_0_alias, 0, 64
	.other		__nv_reservedSMEM_offset_0_alias,@"STO_CUDA_RESERVED_SHARED STV_DEFAULT"
__nv_reservedSMEM_offset_0_alias:
	.zero		0
	.zero		64


//--------------------- .nv.constant0._Z11fftshiftc3dP6float2iii --------------------------
	.section	.nv.constant0._Z11fftshiftc3dP6float2iii,"a",@progbits
	.sectionflags	@""
	.align	4
.nv.constant0._Z11fftshiftc3dP6float2iii:
	.zero		916


//--------------------- .nv.constant0._Z11fftshiftc2dP6float2ii --------------------------
	.section	.nv.constant0._Z11fftshiftc2dP6float2ii,"a",@progbits
	.sectionflags	@""
	.align	4
.nv.constant0._Z11fftshiftc2dP6float2ii:
	.zero		912


//--------------------- SYMBOLS --------------------------

	.type		.nv.reservedSmem.offset0,@object
	.size		.nv.reservedSmem.offset0,0x4
